//
// Generated by NVIDIA NVVM Compiler
//
// Compiler Build ID: CL-36424714
// Cuda compilation tools, release 13.0, V13.0.88
// Based on NVVM 20.0.0
//

.version 9.0
.target sm_100
.address_size 64

	// .globl	_Z16aten_cosh_kernelPfS_
.global .align 4 .b8 x[16384];
.global .align 4 .b8 neg_x[16384];
.global .align 4 .b8 exp_x[16384];
.global .align 4 .b8 exp_neg_x[16384];
.global .align 4 .b8 sum[16384];
.global .align 4 .b8 result[16384];

.visible .entry _Z16aten_cosh_kernelPfS_(
	.param .u64 .ptr .align 1 _Z16aten_cosh_kernelPfS__param_0,
	.param .u64 .ptr .align 1 _Z16aten_cosh_kernelPfS__param_1
)
{
	.reg .pred 	%p<4>;
	.reg .b32 	%r<10>;
	.reg .b32 	%f<17>;
	.reg .b64 	%rd<20>;

	ld.param.u64 	%rd1, [_Z16aten_cosh_kernelPfS__param_0];
	ld.param.u64 	%rd2, [_Z16aten_cosh_kernelPfS__param_1];
	mov.u32 	%r2, %tid.y;
	mov.u32 	%r3, %ctaid.y;
	mov.u32 	%r4, %ntid.y;
	mul.lo.s32 	%r5, %r3, %r4;
	mov.u32 	%r6, %tid.x;
	mov.u32 	%r7, %ctaid.x;
	mov.u32 	%r8, %ntid.x;
	mad.lo.s32 	%r1, %r7, %r8, %r6;
	or.b32  	%r9, %r5, %r2;
	setp.ne.s32 	%p1, %r9, 0;
	setp.gt.s32 	%p2, %r1, 4095;
	or.pred  	%p3, %p1, %p2;
	@%p3 bra 	$L__BB0_2;
	cvta.to.global.u64 	%rd3, %rd1;
	cvta.to.global.u64 	%rd4, %rd2;
	mul.wide.s32 	%rd5, %r1, 4;
	add.s64 	%rd6, %rd3, %rd5;
	ld.global.f32 	%f1, [%rd6];
	mov.u64 	%rd7, x;
	add.s64 	%rd8, %rd7, %rd5;
	st.global.f32 	[%rd8], %f1;
	mul.f32 	%f2, %f1, 0f3FB8AA3B;
	ex2.approx.f32 	%f3, %f2;
	mov.u64 	%rd9, exp_x;
	add.s64 	%rd10, %rd9, %rd5;
	st.global.f32 	[%rd10], %f3;
	neg.f32 	%f4, %f1;
	mov.u64 	%rd11, neg_x;
	add.s64 	%rd12, %rd11, %rd5;
	st.global.f32 	[%rd12], %f4;
	mul.f32 	%f5, %f1, 0fBFB8AA3B;
	ex2.approx.f32 	%f6, %f5;
	mov.u64 	%rd13, exp_neg_x;
	add.s64 	%rd14, %rd13, %rd5;
	st.global.f32 	[%rd14], %f6;
	add.f32 	%f7, %f6, %f3;
	mov.u64 	%rd15, sum;
	add.s64 	%rd16, %rd15, %rd5;
	st.global.f32 	[%rd16], %f7;
	mul.f32 	%f8, %f7, 0f3F000000;
	mov.u64 	%rd17, result;
	add.s64 	%rd18, %rd17, %rd5;
	st.global.f32 	[%rd18], %f8;
	add.s64 	%rd19, %rd4, %rd5;
	st.global.f32 	[%rd19], %f8;
	ld.global.f32 	%f9, [%rd6];
	st.global.f32 	[%rd8], %f9;
	mul.f32 	%f10, %f9, 0f3FB8AA3B;
	ex2.approx.f32 	%f11, %f10;
	st.global.f32 	[%rd10], %f11;
	neg.f32 	%f12, %f9;
	st.global.f32 	[%rd12], %f12;
	mul.f32 	%f13, %f9, 0fBFB8AA3B;
	ex2.approx.f32 	%f14, %f13;
	st.global.f32 	[%rd14], %f14;
	add.f32 	%f15, %f11, %f14;
	st.global.f32 	[%rd16], %f15;
	mul.f32 	%f16, %f15, 0f3F000000;
	st.global.f32 	[%rd18], %f16;
	st.global.f32 	[%rd19], %f16;
$L__BB0_2:
	ret;

}


// ===== COMPILED SASS (sm_100) =====

	.target	sm_100

	.elftype	@"ET_EXEC"


//--------------------- .note.nv.tkinfo           --------------------------
	.section	.note.nv.tkinfo,"",@"SHT_NOTE"
	.sectionflags	@"SHF_NOTE_NV_TKINFO"
	.tkinfo
        /*0018*/ 	.word	0x00000002
        /*0030*/ 	.string	""
        /*0030*/ 	.string	"ptxas"
        /*0030*/ 	.string	"Cuda compilation tools, release 13.0, V13.0.88"
        /*0030*/ 	.string	"Build cuda_13.0.r13.0/compiler.36424714_0"
        /*0030*/ 	.string	"-arch sm_100 -m 64 "



//--------------------- .note.nv.cuinfo           --------------------------
	.section	.note.nv.cuinfo,"",@"SHT_NOTE"
	.sectionflags	@"SHF_NOTE_NV_CUINFO"
        /*0018*/ 	.short	0x0002
        /*001a*/ 	.short	0x0064
        /*001c*/ 	.short	0x0082
	.zero		2


//--------------------- .nv.info                  --------------------------
	.section	.nv.info,"",@"SHT_CUDA_INFO"
	.align	4


	//----- nvinfo : EIATTR_REGCOUNT
	.align		4
        /*0000*/ 	.byte	0x04, 0x2f
        /*0002*/ 	.short	(.L_7 - .L_6)
	.align		4
.L_6:
        /*0004*/ 	.word	index@(_Z16aten_cosh_kernelPfS_)
        /*0008*/ 	.word	0x00000020


	//----- nvinfo : EIATTR_FRAME_SIZE
	.align		4
.L_7:
        /*000c*/ 	.byte	0x04, 0x11
        /*000e*/ 	.short	(.L_9 - .L_8)
	.align		4
.L_8:
        /*0010*/ 	.word	index@(_Z16aten_cosh_kernelPfS_)
        /*0014*/ 	.word	0x00000000


	//----- nvinfo : EIATTR_MIN_STACK_SIZE
	.align		4
.L_9:
        /*0018*/ 	.byte	0x04, 0x12
        /*001a*/ 	.short	(.L_11 - .L_10)
	.align		4
.L_10:
        /*001c*/ 	.word	index@(_Z16aten_cosh_kernelPfS_)
        /*0020*/ 	.word	0x00000000
.L_11:


//--------------------- .nv.compat                --------------------------
	.section	.nv.compat,"",@"SHT_CUDA_COMPAT_INFO"
	.align	4
        /*0000*/ 	.byte	0x02, 0x09, 0x00, 0x00, 0x02, 0x02, 0x01, 0x00, 0x02, 0x05, 0x05, 0x00, 0x03, 0x07, 0x01, 0x01
        /*0010*/ 	.byte	0x02, 0x03, 0x00, 0x00, 0x02, 0x06, 0x01, 0x00, 0x04, 0x0b, 0x08, 0x00, 0x01, 0x00, 0x00, 0x00
        /*0020*/ 	.byte	0x00, 0x00, 0x00, 0x00


//--------------------- .nv.info._Z16aten_cosh_kernelPfS_ --------------------------
	.section	.nv.info._Z16aten_cosh_kernelPfS_,"",@"SHT_CUDA_INFO"
	.sectionflags	@""
	.align	4


	//----- nvinfo : EIATTR_CUDA_API_VERSION
	.align		4
        /*0000*/ 	.byte	0x04, 0x37
        /*0002*/ 	.short	(.L_13 - .L_12)
.L_12:
        /*0004*/ 	.word	0x00000082


	//----- nvinfo : EIATTR_KPARAM_INFO
	.align		4
.L_13:
        /*0008*/ 	.byte	0x04, 0x17
        /*000a*/ 	.short	(.L_15 - .L_14)
.L_14:
        /*000c*/ 	.word	0x00000000
        /*0010*/ 	.short	0x0001
        /*0012*/ 	.short	0x0008
        /*0014*/ 	.byte	0x00, 0xf5, 0x21, 0x00


	//----- nvinfo : EIATTR_KPARAM_INFO
	.align		4
.L_15:
        /*0018*/ 	.byte	0x04, 0x17
        /*001a*/ 	.short	(.L_17 - .L_16)
.L_16:
        /*001c*/ 	.word	0x00000000
        /*0020*/ 	.short	0x0000
        /*0022*/ 	.short	0x0000
        /*0024*/ 	.byte	0x00, 0xf5, 0x21, 0x00


	//----- nvinfo : EIATTR_SPARSE_MMA_MASK
	.align		4
.L_17:
        /*0028*/ 	.byte	0x03, 0x50
        /*002a*/ 	.short	0x0000


	//----- nvinfo : EIATTR_MAXREG_COUNT
	.align		4
        /*002c*/ 	.byte	0x03, 0x1b
        /*002e*/ 	.short	0x00ff


	//----- nvinfo : EIATTR_MERCURY_ISA_VERSION
	.align		4
        /*0030*/ 	.byte	0x03, 0x5f
        /*0032*/ 	.short	0x0101


	//----- nvinfo : EIATTR_VRC_CTA_INIT_COUNT
	.align		4
        /*0034*/ 	.byte	0x02, 0x4a
	.zero		1
	.zero		1


	//----- nvinfo : EIATTR_EXIT_INSTR_OFFSETS
	.align		4
        /*0038*/ 	.byte	0x04, 0x1c
        /*003a*/ 	.short	(.L_19 - .L_18)


	//   ....[0]....
.L_18:
        /*003c*/ 	.word	0x000000b0


	//   ....[1]....
        /*0040*/ 	.word	0x00000470


	//----- nvinfo : EIATTR_CBANK_PARAM_SIZE
	.align		4
.L_19:
        /*0044*/ 	.byte	0x03, 0x19
        /*0046*/ 	.short	0x0010


	//----- nvinfo : EIATTR_PARAM_CBANK
	.align		4
        /*0048*/ 	.byte	0x04, 0x0a
        /*004a*/ 	.short	(.L_21 - .L_20)
	.align		4
.L_20:
        /*004c*/ 	.word	index@(.nv.constant0._Z16aten_cosh_kernelPfS_)
        /*0050*/ 	.short	0x0380
        /*0052*/ 	.short	0x0010


	//----- nvinfo : EIATTR_SW_WAR
	.align		4
.L_21:
        /*0054*/ 	.byte	0x04, 0x36
        /*0056*/ 	.short	(.L_23 - .L_22)
.L_22:
        /*0058*/ 	.word	0x00000008
.L_23:


//--------------------- .nv.callgraph             --------------------------
	.section	.nv.callgraph,"",@"SHT_CUDA_CALLGRAPH"
	.align	4
	.sectionentsize	8
	.align		4
        /*0000*/ 	.word	0x00000000
	.align		4
        /*0004*/ 	.word	0xffffffff
	.align		4
        /*0008*/ 	.word	0x00000000
	.align		4
        /*000c*/ 	.word	0xfffffffe
	.align		4
        /*0010*/ 	.word	0x00000000
	.align		4
        /*0014*/ 	.word	0xfffffffd
	.align		4
        /*0018*/ 	.word	0x00000000
	.align		4
        /*001c*/ 	.word	0xfffffffc


//--------------------- .nv.constant4             --------------------------
	.section	.nv.constant4,"a",@progbits
	.align	8
	.align		8
.nv.constant4:
        /*0000*/ 	.dword	x
	.align		8
        /*0008*/ 	.dword	neg_x
	.align		8
        /*0010*/ 	.dword	exp_x
	.align		8
        /*0018*/ 	.dword	exp_neg_x
	.align		8
        /*0020*/ 	.dword	sum
	.align		8
        /*0028*/ 	.dword	result


//--------------------- .text._Z16aten_cosh_kernelPfS_ --------------------------
	.section	.text._Z16aten_cosh_kernelPfS_,"ax",@progbits
	.align	128
        .global         _Z16aten_cosh_kernelPfS_
        .type           _Z16aten_cosh_kernelPfS_,@function
        .size           _Z16aten_cosh_kernelPfS_,(.L_x_1 - _Z16aten_cosh_kernelPfS_)
        .other          _Z16aten_cosh_kernelPfS_,@"STO_CUDA_ENTRY STV_DEFAULT"
_Z16aten_cosh_kernelPfS_:
.text._Z16aten_cosh_kernelPfS_:
[----:B------:R-:W-:Y:S01]  /*0000*/  LDC R1, c[0x0][0x37c] ;  /* 0x0000df00ff017b82 */ /* 0x000fe20000000800 */
[----:B------:R-:W0:Y:S07]  /*0010*/  S2R R15, SR_TID.X ;  /* 0x00000000000f7919 */ /* 0x000e2e0000002100 */
[----:B------:R-:W1:Y:S01]  /*0020*/  S2UR UR4, SR_CTAID.Y ;  /* 0x00000000000479c3 */ /* 0x000e620000002600 */
[----:B------:R-:W1:Y:S01]  /*0030*/  LDCU UR5, c[0x0][0x364] ;  /* 0x00006c80ff0577ac */ /* 0x000e620008000800 */
[----:B------:R-:W2:Y:S06]  /*0040*/  S2R R2, SR_TID.Y ;  /* 0x0000000000027919 */ /* 0x000eac0000002200 */
[----:B------:R-:W0:Y:S08]  /*0050*/  S2UR UR6, SR_CTAID.X ;  /* 0x00000000000679c3 */ /* 0x000e300000002500 */
[----:B------:R-:W0:Y:S01]  /*0060*/  LDC R0, c[0x0][0x360] ;  /* 0x0000d800ff007b82 */ /* 0x000e220000000800 */
[----:B-1----:R-:W-:-:S06]  /*0070*/  UIMAD UR4, UR4, UR5, URZ ;  /* 0x00000005040472a4 */ /* 0x002fcc000f8e02ff */
[----:B--2---:R-:W-:Y:S01]  /*0080*/  LOP3.LUT P0, RZ, R2, UR4, RZ, 0xfc, !PT ;  /* 0x0000000402ff7c12 */ /* 0x004fe2000f80fcff */
[----:B0-----:R-:W-:-:S05]  /*0090*/  IMAD R15, R0, UR6, R15 ;  /* 0x00000006000f7c24 */ /* 0x001fca000f8e020f */
[----:B------:R-:W-:-:S13]  /*00a0*/  ISETP.GT.OR P0, PT, R15, 0xfff, P0 ;  /* 0x00000fff0f00780c */ /* 0x000fda0000704670 */
[----:B------:R-:W-:Y:S05]  /*00b0*/  @P0 EXIT ;  /* 0x000000000000094d */ /* 0x000fea0003800000 */
[----:B------:R-:W0:Y:S01]  /*00c0*/  LDC.64 R4, c[0x0][0x380] ;  /* 0x0000e000ff047b82 */ /* 0x000e220000000a00 */
[----:B------:R-:W1:Y:S07]  /*00d0*/  LDCU.64 UR4, c[0x0][0x358] ;  /* 0x00006b00ff0477ac */ /* 0x000e6e0008000a00 */
[----:B------:R-:W2:Y:S08]  /*00e0*/  LDC.64 R2, c[0x4][RZ] ;  /* 0x01000000ff027b82 */ /* 0x000eb00000000a00 */
[----:B------:R-:W3:Y:S01]  /*00f0*/  LDC.64 R10, c[0x4][0x10] ;  /* 0x01000400ff0a7b82 */ /* 0x000ee20000000a00 */
[----:B0-----:R-:W-:-:S07]  /*0100*/  IMAD.WIDE R4, R15, 0x4, R4 ;  /* 0x000000040f047825 */ /* 0x001fce00078e0204 */
[----:B------:R-:W0:Y:S01]  /*0110*/  LDC.64 R12, c[0x4][0x8] ;  /* 0x01000200ff0c7b82 */ /* 0x000e220000000a00 */
[----:B-1----:R-:W4:Y:S01]  /*0120*/  LDG.E R21, desc[UR4][R4.64] ;  /* 0x0000000404157981 */ /* 0x002f22000c1e1900 */
[----:B--2---:R-:W-:-:S06]  /*0130*/  IMAD.WIDE R2, R15, 0x4, R2 ;  /* 0x000000040f027825 */ /* 0x004fcc00078e0202 */
[----:B------:R-:W1:Y:S01]  /*0140*/  LDC.64 R18, c[0x4][0x18] ;  /* 0x01000600ff127b82 */ /* 0x000e620000000a00 */
[----:B---3--:R-:W-:-:S07]  /*0150*/  IMAD.WIDE R10, R15, 0x4, R10 ;  /* 0x000000040f0a7825 */ /* 0x008fce00078e020a */
[----:B------:R-:W2:Y:S08]  /*0160*/  LDC.64 R16, c[0x4][0x20] ;  /* 0x01000800ff107b82 */ /* 0x000eb00000000a00 */
[----:B------:R-:W3:Y:S01]  /*0170*/  LDC.64 R8, c[0x4][0x28] ;  /* 0x01000a00ff087b82 */ /* 0x000ee20000000a00 */
[----:B0-----:R-:W-:-:S07]  /*0180*/  IMAD.WIDE R12, R15, 0x4, R12 ;  /* 0x000000040f0c7825 */ /* 0x001fce00078e020c */
[----:B------:R-:W0:Y:S01]  /*0190*/  LDC.64 R6, c[0x0][0x388] ;  /* 0x0000e200ff067b82 */ /* 0x000e220000000a00 */
[----:B-1----:R-:W-:-:S04]  /*01a0*/  IMAD.WIDE R18, R15, 0x4, R18 ;  /* 0x000000040f127825 */ /* 0x002fc800078e0212 */
[----:B--2---:R-:W-:-:S04]  /*01b0*/  IMAD.WIDE R16, R15, 0x4, R16 ;  /* 0x000000040f107825 */ /* 0x004fc800078e0210 */
[----:B---3--:R-:W-:-:S04]  /*01c0*/  IMAD.WIDE R8, R15, 0x4, R8 ;  /* 0x000000040f087825 */ /* 0x008fc800078e0208 */
[----:B0-----:R-:W-:-:S04]  /*01d0*/  IMAD.WIDE R6, R15, 0x4, R6 ;  /* 0x000000040f067825 */ /* 0x001fc800078e0206 */
[C---:B----4-:R-:W-:Y:S01]  /*01e0*/  FMUL R14, R21.reuse, 1.4426950216293334961 ;  /* 0x3fb8aa3b150e7820 */ /* 0x050fe20000400000 */
[C---:B------:R-:W-:Y:S01]  /*01f0*/  FMUL R20, R21.reuse, -1.4426950216293334961 ;  /* 0xbfb8aa3b15147820 */ /* 0x040fe20000400000 */
[----:B------:R-:W-:Y:S01]  /*0200*/  FADD R29, -R21, -RZ ;  /* 0x800000ff151d7221 */ /* 0x000fe20000000100 */
[----:B------:R-:W-:Y:S02]  /*0210*/  STG.E desc[UR4][R2.64], R21 ;  /* 0x0000001502007986 */ /* 0x000fe4000c101904 */
[----:B------:R-:W-:Y:S02]  /*0220*/  FSETP.GEU.AND P0, PT, R14, -126, PT ;  /* 0xc2fc00000e00780b */ /* 0x000fe40003f0e000 */
[----:B------:R-:W-:-:S11]  /*0230*/  FSETP.GEU.AND P1, PT, R20, -126, PT ;  /* 0xc2fc00001400780b */ /* 0x000fd60003f2e000 */
[----:B------:R-:W-:Y:S02]  /*0240*/  @!P0 FMUL R14, R14, 0.5 ;  /* 0x3f0000000e0e8820 */ /* 0x000fe40000400000 */
[----:B------:R-:W-:Y:S02]  /*0250*/  @!P1 FMUL R20, R20, 0.5 ;  /* 0x3f00000014149820 */ /* 0x000fe40000400000 */
[----:B------:R-:W0:Y:S08]  /*0260*/  MUFU.EX2 R23, R14 ;  /* 0x0000000e00177308 */ /* 0x000e300000000800 */
[----:B------:R-:W1:Y:S01]  /*0270*/  MUFU.EX2 R0, R20 ;  /* 0x0000001400007308 */ /* 0x000e620000000800 */
[----:B0-----:R-:W-:-:S05]  /*0280*/  @!P0 FMUL R23, R23, R23 ;  /* 0x0000001717178220 */ /* 0x001fca0000400000 */
[----:B------:R-:W-:Y:S01]  /*0290*/  STG.E desc[UR4][R10.64], R23 ;  /* 0x000000170a007986 */ /* 0x000fe2000c101904 */
[----:B-1----:R-:W-:-:S03]  /*02a0*/  @!P1 FMUL R0, R0, R0 ;  /* 0x0000000000009220 */ /* 0x002fc60000400000 */
[----:B------:R-:W-:Y:S01]  /*02b0*/  STG.E desc[UR4][R12.64], R29 ;  /* 0x0000001d0c007986 */ /* 0x000fe2000c101904 */
[----:B------:R-:W-:-:S03]  /*02c0*/  FADD R25, R23, R0 ;  /* 0x0000000017197221 */ /* 0x000fc60000000000 */
[----:B------:R-:W-:Y:S01]  /*02d0*/  STG.E desc[UR4][R18.64], R0 ;  /* 0x0000000012007986 */ /* 0x000fe2000c101904 */
[----:B------:R-:W-:-:S03]  /*02e0*/  FMUL R27, R25, 0.5 ;  /* 0x3f000000191b7820 */ /* 0x000fc60000400000 */
[----:B------:R0:W-:Y:S04]  /*02f0*/  STG.E desc[UR4][R16.64], R25 ;  /* 0x0000001910007986 */ /* 0x0001e8000c101904 */
[----:B------:R-:W-:Y:S04]  /*0300*/  STG.E desc[UR4][R8.64], R27 ;  /* 0x0000001b08007986 */ /* 0x000fe8000c101904 */
[----:B------:R-:W-:Y:S04]  /*0310*/  STG.E desc[UR4][R6.64], R27 ;  /* 0x0000001b06007986 */ /* 0x000fe8000c101904 */
[----:B------:R-:W2:Y:S02]  /*0320*/  LDG.E R5, desc[UR4][R4.64] ;  /* 0x0000000404057981 */ /* 0x000ea4000c1e1900 */
[C---:B--2---:R-:W-:Y:S01]  /*0330*/  FMUL R14, R5.reuse, 1.4426950216293334961 ;  /* 0x3fb8aa3b050e7820 */ /* 0x044fe20000400000 */
[C---:B------:R-:W-:Y:S01]  /*0340*/  FMUL R20, R5.reuse, -1.4426950216293334961 ;  /* 0xbfb8aa3b05147820 */ /* 0x040fe20000400000 */
[----:B0-----:R-:W-:Y:S01]  /*0350*/  FADD R25, -R5, -RZ ;  /* 0x800000ff05197221 */ /* 0x001fe20000000100 */
[----:B------:R-:W-:Y:S02]  /*0360*/  STG.E desc[UR4][R2.64], R5 ;  /* 0x0000000502007986 */ /* 0x000fe4000c101904 */
[----:B------:R-:W-:-:S02]  /*0370*/  FSETP.GEU.AND P0, PT, R14, -126, PT ;  /* 0xc2fc00000e00780b */ /* 0x000fc40003f0e000 */
        /* <DEDUP_REMOVED lines=12> */
[----:B------:R-:W-:Y:S04]  /*0440*/  STG.E desc[UR4][R16.64], R21 ;  /* 0x0000001510007986 */ /* 0x000fe8000c101904 */
[----:B------:R-:W-:Y:S04]  /*0450*/  STG.E desc[UR4][R8.64], R23 ;  /* 0x0000001708007986 */ /* 0x000fe8000c101904 */
[----:B------:R-:W-:Y:S01]  /*0460*/  STG.E desc[UR4][R6.64], R23 ;  /* 0x0000001706007986 */ /* 0x000fe2000c101904 */
[----:B------:R-:W-:Y:S05]  /*0470*/  EXIT ;  /* 0x000000000000794d */ /* 0x000fea0003800000 */
.L_x_0:
[----:B------:R-:W-:-:S00]  /*0480*/  BRA `(.L_x_0) ;  /* 0xfffffffc00fc7947 */ /* 0x000fc0000383ffff */
[----:B------:R-:W-:-:S00]  /*0490*/  NOP ;  /* 0x0000000000007918 */ /* 0x000fc00000000000 */
        /* <DEDUP_REMOVED lines=14> */
.L_x_1:


//--------------------- .nv.shared.reserved.0     --------------------------
	.section	.nv.shared.reserved.0,"aw",@nobits
	.weak		__nv_reservedSMEM_offset_0_alias
	.size		__nv_reservedSMEM_offset_0_alias, 0, 64
	.other		__nv_reservedSMEM_offset_0_alias,@"STO_CUDA_RESERVED_SHARED STV_DEFAULT"
__nv_reservedSMEM_offset_0_alias:
	.zero		0
	.zero		64


//--------------------- .nv.global                --------------------------
	.section	.nv.global,"aw",@nobits
	.align	4
.nv.global:
	.type		x,@object
	.size		x,(sum - x)
x:
	.zero		16384
	.type		sum,@object
	.size		sum,(exp_x - sum)
sum:
	.zero		16384
	.type		exp_x,@object
	.size		exp_x,(neg_x - exp_x)
exp_x:
	.zero		16384
	.type		neg_x,@object
	.size		neg_x,(result - neg_x)
neg_x:
	.zero		16384
	.type		result,@object
	.size		result,(exp_neg_x - result)
result:
	.zero		16384
	.type		exp_neg_x,@object
	.size		exp_neg_x,(.L_3 - exp_neg_x)
exp_neg_x:
	.zero		16384
.L_3:


//--------------------- .nv.constant0._Z16aten_cosh_kernelPfS_ --------------------------
	.section	.nv.constant0._Z16aten_cosh_kernelPfS_,"a",@progbits
	.sectionflags	@""
	.align	4
.nv.constant0._Z16aten_cosh_kernelPfS_:
	.zero		912


//--------------------- SYMBOLS --------------------------

	.type		.nv.reservedSmem.offset0,@object
	.size		.nv.reservedSmem.offset0,0x4
